//
// Generated by NVIDIA NVVM Compiler
//
// Compiler Build ID: CL-36424714
// Cuda compilation tools, release 13.0, V13.0.88
// Based on NVVM 20.0.0
//

.version 9.0
.target sm_100
.address_size 64

	// .globl	_Z13iteracion_gpuPfmmf

.visible .entry _Z13iteracion_gpuPfmmf(
	.param .u64 .ptr .align 1 _Z13iteracion_gpuPfmmf_param_0,
	.param .u64 _Z13iteracion_gpuPfmmf_param_1,
	.param .u64 _Z13iteracion_gpuPfmmf_param_2,
	.param .f32 _Z13iteracion_gpuPfmmf_param_3
)
{
	.reg .b32 	%r<7>;
	.reg .b32 	%f<9>;
	.reg .b64 	%rd<17>;

	ld.param.u64 	%rd1, [_Z13iteracion_gpuPfmmf_param_0];
	ld.param.u64 	%rd2, [_Z13iteracion_gpuPfmmf_param_1];
	ld.param.u64 	%rd3, [_Z13iteracion_gpuPfmmf_param_2];
	ld.param.f32 	%f1, [_Z13iteracion_gpuPfmmf_param_3];
	cvta.to.global.u64 	%rd4, %rd1;
	mov.u32 	%r1, %tid.x;
	mov.u32 	%r2, %ctaid.x;
	mov.u32 	%r3, %ntid.x;
	mad.lo.s32 	%r4, %r2, %r3, %r1;
	add.s32 	%r5, %r4, 1;
	cvt.u64.u32 	%rd5, %r5;
	mad.lo.s64 	%rd6, %rd3, %rd5, %rd2;
	shl.b64 	%rd7, %rd6, 2;
	add.s64 	%rd8, %rd4, %rd7;
	ld.global.f32 	%f2, [%rd8];
	cvt.u64.u32 	%rd9, %r4;
	mad.lo.s64 	%rd10, %rd3, %rd9, %rd2;
	shl.b64 	%rd11, %rd10, 2;
	add.s64 	%rd12, %rd4, %rd11;
	ld.global.f32 	%f3, [%rd12];
	add.f32 	%f4, %f2, %f2;
	sub.f32 	%f5, %f3, %f4;
	add.s32 	%r6, %r4, 2;
	cvt.u64.u32 	%rd13, %r6;
	mad.lo.s64 	%rd14, %rd3, %rd13, %rd2;
	shl.b64 	%rd15, %rd14, 2;
	add.s64 	%rd16, %rd4, %rd15;
	ld.global.f32 	%f6, [%rd16];
	add.f32 	%f7, %f5, %f6;
	fma.rn.f32 	%f8, %f1, %f7, %f2;
	st.global.f32 	[%rd8+4], %f8;
	ret;

}


// ===== COMPILED SASS (sm_100) =====

	.target	sm_100

	.elftype	@"ET_EXEC"


//--------------------- .note.nv.tkinfo           --------------------------
	.section	.note.nv.tkinfo,"",@"SHT_NOTE"
	.sectionflags	@"SHF_NOTE_NV_TKINFO"
	.tkinfo
        /*0018*/ 	.word	0x00000002
        /*0030*/ 	.string	""
        /*0030*/ 	.string	"ptxas"
        /*0030*/ 	.string	"Cuda compilation tools, release 13.0, V13.0.88"
        /*0030*/ 	.string	"Build cuda_13.0.r13.0/compiler.36424714_0"
        /*0030*/ 	.string	"-arch sm_100 -m 64 "



//--------------------- .note.nv.cuinfo           --------------------------
	.section	.note.nv.cuinfo,"",@"SHT_NOTE"
	.sectionflags	@"SHF_NOTE_NV_CUINFO"
        /*0018*/ 	.short	0x0002
        /*001a*/ 	.short	0x0064
        /*001c*/ 	.short	0x0082
	.zero		2


//--------------------- .nv.info                  --------------------------
	.section	.nv.info,"",@"SHT_CUDA_INFO"
	.align	4


	//----- nvinfo : EIATTR_REGCOUNT
	.align		4
        /*0000*/ 	.byte	0x04, 0x2f
        /*0002*/ 	.short	(.L_1 - .L_0)
	.align		4
.L_0:
        /*0004*/ 	.word	index@(_Z13iteracion_gpuPfmmf)
        /*0008*/ 	.word	0x00000010


	//----- nvinfo : EIATTR_FRAME_SIZE
	.align		4
.L_1:
        /*000c*/ 	.byte	0x04, 0x11
        /*000e*/ 	.short	(.L_3 - .L_2)
	.align		4
.L_2:
        /*0010*/ 	.word	index@(_Z13iteracion_gpuPfmmf)
        /*0014*/ 	.word	0x00000000


	//----- nvinfo : EIATTR_MIN_STACK_SIZE
	.align		4
.L_3:
        /*0018*/ 	.byte	0x04, 0x12
        /*001a*/ 	.short	(.L_5 - .L_4)
	.align		4
.L_4:
        /*001c*/ 	.word	index@(_Z13iteracion_gpuPfmmf)
        /*0020*/ 	.word	0x00000000
.L_5:


//--------------------- .nv.compat                --------------------------
	.section	.nv.compat,"",@"SHT_CUDA_COMPAT_INFO"
	.align	4
        /*0000*/ 	.byte	0x02, 0x09, 0x00, 0x00, 0x02, 0x02, 0x01, 0x00, 0x02, 0x05, 0x05, 0x00, 0x03, 0x07, 0x01, 0x01
        /*0010*/ 	.byte	0x02, 0x03, 0x00, 0x00, 0x02, 0x06, 0x01, 0x00, 0x04, 0x0b, 0x08, 0x00, 0x09, 0x00, 0x00, 0x00
        /*0020*/ 	.byte	0x00, 0x00, 0x00, 0x00


//--------------------- .nv.info._Z13iteracion_gpuPfmmf --------------------------
	.section	.nv.info._Z13iteracion_gpuPfmmf,"",@"SHT_CUDA_INFO"
	.sectionflags	@""
	.align	4


	//----- nvinfo : EIATTR_CUDA_API_VERSION
	.align		4
        /*0000*/ 	.byte	0x04, 0x37
        /*0002*/ 	.short	(.L_7 - .L_6)
.L_6:
        /*0004*/ 	.word	0x00000082


	//----- nvinfo : EIATTR_KPARAM_INFO
	.align		4
.L_7:
        /*0008*/ 	.byte	0x04, 0x17
        /*000a*/ 	.short	(.L_9 - .L_8)
.L_8:
        /*000c*/ 	.word	0x00000000
        /*0010*/ 	.short	0x0003
        /*0012*/ 	.short	0x0018
        /*0014*/ 	.byte	0x00, 0xf0, 0x11, 0x00


	//----- nvinfo : EIATTR_KPARAM_INFO
	.align		4
.L_9:
        /*0018*/ 	.byte	0x04, 0x17
        /*001a*/ 	.short	(.L_11 - .L_10)
.L_10:
        /*001c*/ 	.word	0x00000000
        /*0020*/ 	.short	0x0002
        /*0022*/ 	.short	0x0010
        /*0024*/ 	.byte	0x00, 0xf0, 0x21, 0x00


	//----- nvinfo : EIATTR_KPARAM_INFO
	.align		4
.L_11:
        /*0028*/ 	.byte	0x04, 0x17
        /*002a*/ 	.short	(.L_13 - .L_12)
.L_12:
        /*002c*/ 	.word	0x00000000
        /*0030*/ 	.short	0x0001
        /*0032*/ 	.short	0x0008
        /*0034*/ 	.byte	0x00, 0xf0, 0x21, 0x00


	//----- nvinfo : EIATTR_KPARAM_INFO
	.align		4
.L_13:
        /*0038*/ 	.byte	0x04, 0x17
        /*003a*/ 	.short	(.L_15 - .L_14)
.L_14:
        /*003c*/ 	.word	0x00000000
        /*0040*/ 	.short	0x0000
        /*0042*/ 	.short	0x0000
        /*0044*/ 	.byte	0x00, 0xf5, 0x21, 0x00


	//----- nvinfo : EIATTR_SPARSE_MMA_MASK
	.align		4
.L_15:
        /*0048*/ 	.byte	0x03, 0x50
        /*004a*/ 	.short	0x0000


	//----- nvinfo : EIATTR_MAXREG_COUNT
	.align		4
        /*004c*/ 	.byte	0x03, 0x1b
        /*004e*/ 	.short	0x00ff


	//----- nvinfo : EIATTR_MERCURY_ISA_VERSION
	.align		4
        /*0050*/ 	.byte	0x03, 0x5f
        /*0052*/ 	.short	0x0101


	//----- nvinfo : EIATTR_VRC_CTA_INIT_COUNT
	.align		4
        /*0054*/ 	.byte	0x02, 0x4a
	.zero		1
	.zero		1


	//----- nvinfo : EIATTR_EXIT_INSTR_OFFSETS
	.align		4
        /*0058*/ 	.byte	0x04, 0x1c
        /*005a*/ 	.short	(.L_17 - .L_16)


	//   ....[0]....
.L_16:
        /*005c*/ 	.word	0x00000200


	//----- nvinfo : EIATTR_CBANK_PARAM_SIZE
	.align		4
.L_17:
        /*0060*/ 	.byte	0x03, 0x19
        /*0062*/ 	.short	0x001c


	//----- nvinfo : EIATTR_PARAM_CBANK
	.align		4
        /*0064*/ 	.byte	0x04, 0x0a
        /*0066*/ 	.short	(.L_19 - .L_18)
	.align		4
.L_18:
        /*0068*/ 	.word	index@(.nv.constant0._Z13iteracion_gpuPfmmf)
        /*006c*/ 	.short	0x0380
        /*006e*/ 	.short	0x001c


	//----- nvinfo : EIATTR_SW_WAR
	.align		4
.L_19:
        /*0070*/ 	.byte	0x04, 0x36
        /*0072*/ 	.short	(.L_21 - .L_20)
.L_20:
        /*0074*/ 	.word	0x00000008
.L_21:


//--------------------- .nv.callgraph             --------------------------
	.section	.nv.callgraph,"",@"SHT_CUDA_CALLGRAPH"
	.align	4
	.sectionentsize	8
	.align		4
        /*0000*/ 	.word	0x00000000
	.align		4
        /*0004*/ 	.word	0xffffffff
	.align		4
        /*0008*/ 	.word	0x00000000
	.align		4
        /*000c*/ 	.word	0xfffffffe
	.align		4
        /*0010*/ 	.word	0x00000000
	.align		4
        /*0014*/ 	.word	0xfffffffd
	.align		4
        /*0018*/ 	.word	0x00000000
	.align		4
        /*001c*/ 	.word	0xfffffffc


//--------------------- .text._Z13iteracion_gpuPfmmf --------------------------
	.section	.text._Z13iteracion_gpuPfmmf,"ax",@progbits
	.align	128
        .global         _Z13iteracion_gpuPfmmf
        .type           _Z13iteracion_gpuPfmmf,@function
        .size           _Z13iteracion_gpuPfmmf,(.L_x_1 - _Z13iteracion_gpuPfmmf)
        .other          _Z13iteracion_gpuPfmmf,@"STO_CUDA_ENTRY STV_DEFAULT"
_Z13iteracion_gpuPfmmf:
.text._Z13iteracion_gpuPfmmf:
[----:B------:R-:W-:Y:S01]  /*0000*/  LDC R1, c[0x0][0x37c] ;  /* 0x0000df00ff017b82 */ /* 0x000fe20000000800 */
[----:B------:R-:W0:Y:S07]  /*0010*/  S2R R3, SR_TID.X ;  /* 0x0000000000037919 */ /* 0x000e2e0000002100 */
[----:B------:R-:W0:Y:S01]  /*0020*/  S2UR UR4, SR_CTAID.X ;  /* 0x00000000000479c3 */ /* 0x000e220000002500 */
[----:B------:R-:W1:Y:S01]  /*0030*/  LDCU.64 UR6, c[0x0][0x390] ;  /* 0x00007200ff0677ac */ /* 0x000e620008000a00 */
[----:B------:R-:W2:Y:S06]  /*0040*/  LDCU.64 UR8, c[0x0][0x380] ;  /* 0x00007000ff0877ac */ /* 0x000eac0008000a00 */
[----:B------:R-:W0:Y:S08]  /*0050*/  LDC R0, c[0x0][0x360] ;  /* 0x0000d800ff007b82 */ /* 0x000e300000000800 */
[----:B------:R-:W1:Y:S01]  /*0060*/  LDC.64 R10, c[0x0][0x388] ;  /* 0x0000e200ff0a7b82 */ /* 0x000e620000000a00 */
[----:B0-----:R-:W-:Y:S01]  /*0070*/  IMAD R3, R0, UR4, R3 ;  /* 0x0000000400037c24 */ /* 0x001fe2000f8e0203 */
[----:B------:R-:W0:Y:S04]  /*0080*/  LDCU.64 UR4, c[0x0][0x358] ;  /* 0x00006b00ff0477ac */ /* 0x000e280008000a00 */
[----:B------:R-:W-:-:S02]  /*0090*/  IADD3 R9, PT, PT, R3, 0x1, RZ ;  /* 0x0000000103097810 */ /* 0x000fc40007ffe0ff */
[C---:B------:R-:W-:Y:S01]  /*00a0*/  IADD3 R13, PT, PT, R3.reuse, 0x2, RZ ;  /* 0x00000002030d7810 */ /* 0x040fe20007ffe0ff */
[----:B-1----:R-:W-:-:S04]  /*00b0*/  IMAD.WIDE.U32 R6, R3, UR6, R10 ;  /* 0x0000000603067c25 */ /* 0x002fc8000f8e000a */
[----:B------:R-:W-:Y:S01]  /*00c0*/  IMAD.WIDE.U32 R4, R9, UR6, R10 ;  /* 0x0000000609047c25 */ /* 0x000fe2000f8e000a */
[----:B--2---:R-:W-:-:S03]  /*00d0*/  LEA R8, P1, R6, UR8, 0x2 ;  /* 0x0000000806087c11 */ /* 0x004fc6000f8210ff */
[----:B------:R-:W-:Y:S01]  /*00e0*/  IMAD R9, R9, UR7, R5 ;  /* 0x0000000709097c24 */ /* 0x000fe2000f8e0205 */
[C---:B------:R-:W-:Y:S01]  /*00f0*/  LEA R2, P0, R4.reuse, UR8, 0x2 ;  /* 0x0000000804027c11 */ /* 0x040fe2000f8010ff */
[----:B------:R-:W-:Y:S02]  /*0100*/  IMAD R5, R3, UR7, R7 ;  /* 0x0000000703057c24 */ /* 0x000fe4000f8e0207 */
[C---:B------:R-:W-:Y:S01]  /*0110*/  IMAD.WIDE.U32 R10, R13.reuse, UR6, R10 ;  /* 0x000000060d0a7c25 */ /* 0x040fe2000f8e000a */
[----:B------:R-:W-:Y:S01]  /*0120*/  LEA.HI.X R3, R4, UR9, R9, 0x2, P0 ;  /* 0x0000000904037c11 */ /* 0x000fe200080f1409 */
[----:B------:R-:W1:Y:S01]  /*0130*/  LDCU UR6, c[0x0][0x398] ;  /* 0x00007300ff0677ac */ /* 0x000e620008000800 */
[----:B------:R-:W-:Y:S01]  /*0140*/  LEA.HI.X R9, R6, UR9, R5, 0x2, P1 ;  /* 0x0000000906097c11 */ /* 0x000fe200088f1405 */
[----:B------:R-:W-:Y:S01]  /*0150*/  IMAD R13, R13, UR7, R11 ;  /* 0x000000070d0d7c24 */ /* 0x000fe2000f8e020b */
[C---:B------:R-:W-:Y:S01]  /*0160*/  LEA R4, P0, R10.reuse, UR8, 0x2 ;  /* 0x000000080a047c11 */ /* 0x040fe2000f8010ff */
[----:B0-----:R-:W2:Y:S03]  /*0170*/  LDG.E R0, desc[UR4][R2.64] ;  /* 0x0000000402007981 */ /* 0x001ea6000c1e1900 */
[----:B------:R-:W-:Y:S01]  /*0180*/  LEA.HI.X R5, R10, UR9, R13, 0x2, P0 ;  /* 0x000000090a057c11 */ /* 0x000fe200080f140d */
[----:B------:R-:W3:Y:S04]  /*0190*/  LDG.E R8, desc[UR4][R8.64] ;  /* 0x0000000408087981 */ /* 0x000ee8000c1e1900 */
[----:B------:R-:W4:Y:S01]  /*01a0*/  LDG.E R4, desc[UR4][R4.64] ;  /* 0x0000000404047981 */ /* 0x000f22000c1e1900 */
[----:B--2---:R-:W-:-:S04]  /*01b0*/  FADD R7, R0, R0 ;  /* 0x0000000000077221 */ /* 0x004fc80000000000 */
[----:B---3--:R-:W-:-:S04]  /*01c0*/  FADD R7, R8, -R7 ;  /* 0x8000000708077221 */ /* 0x008fc80000000000 */
[----:B----4-:R-:W-:-:S04]  /*01d0*/  FADD R7, R7, R4 ;  /* 0x0000000407077221 */ /* 0x010fc80000000000 */
[----:B-1----:R-:W-:-:S05]  /*01e0*/  FFMA R7, R7, UR6, R0 ;  /* 0x0000000607077c23 */ /* 0x002fca0008000000 */
[----:B------:R-:W-:Y:S01]  /*01f0*/  STG.E desc[UR4][R2.64+0x4], R7 ;  /* 0x0000040702007986 */ /* 0x000fe2000c101904 */
[----:B------:R-:W-:Y:S05]  /*0200*/  EXIT ;  /* 0x000000000000794d */ /* 0x000fea0003800000 */
.L_x_0:
[----:B------:R-:W-:-:S00]  /*0210*/  BRA `(.L_x_0) ;  /* 0xfffffffc00fc7947 */ /* 0x000fc0000383ffff */
[----:B------:R-:W-:-:S00]  /*0220*/  NOP ;  /* 0x0000000000007918 */ /* 0x000fc00000000000 */
        /* <DEDUP_REMOVED lines=13> */
.L_x_1:


//--------------------- .nv.shared.reserved.0     --------------------------
	.section	.nv.shared.reserved.0,"aw",@nobits
	.weak		__nv_reservedSMEM_offset_0_alias
	.size		__nv_reservedSMEM_offset_0_alias, 0, 64
	.other		__nv_reservedSMEM_offset_0_alias,@"STO_CUDA_RESERVED_SHARED STV_DEFAULT"
__nv_reservedSMEM_offset_0_alias:
	.zero		0
	.zero		64


//--------------------- .nv.constant0._Z13iteracion_gpuPfmmf --------------------------
	.section	.nv.constant0._Z13iteracion_gpuPfmmf,"a",@progbits
	.sectionflags	@""
	.align	4
.nv.constant0._Z13iteracion_gpuPfmmf:
	.zero		924


//--------------------- SYMBOLS --------------------------

	.type		.nv.reservedSmem.offset0,@object
	.size		.nv.reservedSmem.offset0,0x4
